//
// Generated by NVIDIA NVVM Compiler
//
// Compiler Build ID: CL-36424714
// Cuda compilation tools, release 13.0, V13.0.88
// Based on NVVM 20.0.0
//

.version 9.0
.target sm_100
.address_size 64

	// .globl	_Z12dotSharedMemPiS_S_
// _ZZ12dotSharedMemPiS_S_E4temp has been demoted

.visible .entry _Z12dotSharedMemPiS_S_(
	.param .u64 .ptr .align 1 _Z12dotSharedMemPiS_S__param_0,
	.param .u64 .ptr .align 1 _Z12dotSharedMemPiS_S__param_1,
	.param .u64 .ptr .align 1 _Z12dotSharedMemPiS_S__param_2
)
{
	.reg .pred 	%p<2>;
	.reg .b32 	%r<31>;
	.reg .b64 	%rd<10>;
	// demoted variable
	.shared .align 4 .b8 _ZZ12dotSharedMemPiS_S_E4temp[40];
	ld.param.u64 	%rd2, [_Z12dotSharedMemPiS_S__param_0];
	ld.param.u64 	%rd3, [_Z12dotSharedMemPiS_S__param_1];
	ld.param.u64 	%rd1, [_Z12dotSharedMemPiS_S__param_2];
	cvta.to.global.u64 	%rd4, %rd3;
	cvta.to.global.u64 	%rd5, %rd2;
	mov.u32 	%r1, %tid.x;
	mov.u32 	%r2, %ctaid.x;
	mov.u32 	%r3, %ntid.x;
	mad.lo.s32 	%r4, %r2, %r3, %r1;
	mul.wide.s32 	%rd6, %r4, 4;
	add.s64 	%rd7, %rd5, %rd6;
	ld.global.u32 	%r5, [%rd7];
	add.s64 	%rd8, %rd4, %rd6;
	ld.global.u32 	%r6, [%rd8];
	mul.lo.s32 	%r7, %r6, %r5;
	shl.b32 	%r8, %r4, 2;
	mov.u32 	%r9, _ZZ12dotSharedMemPiS_S_E4temp;
	add.s32 	%r10, %r9, %r8;
	st.shared.u32 	[%r10], %r7;
	bar.sync 	0;
	setp.ne.s32 	%p1, %r1, 0;
	@%p1 bra 	$L__BB0_2;
	cvta.to.global.u64 	%rd9, %rd1;
	ld.shared.u32 	%r11, [_ZZ12dotSharedMemPiS_S_E4temp];
	ld.shared.u32 	%r12, [_ZZ12dotSharedMemPiS_S_E4temp+4];
	add.s32 	%r13, %r12, %r11;
	ld.shared.u32 	%r14, [_ZZ12dotSharedMemPiS_S_E4temp+8];
	add.s32 	%r15, %r14, %r13;
	ld.shared.u32 	%r16, [_ZZ12dotSharedMemPiS_S_E4temp+12];
	add.s32 	%r17, %r16, %r15;
	ld.shared.u32 	%r18, [_ZZ12dotSharedMemPiS_S_E4temp+16];
	add.s32 	%r19, %r18, %r17;
	ld.shared.u32 	%r20, [_ZZ12dotSharedMemPiS_S_E4temp+20];
	add.s32 	%r21, %r20, %r19;
	ld.shared.u32 	%r22, [_ZZ12dotSharedMemPiS_S_E4temp+24];
	add.s32 	%r23, %r22, %r21;
	ld.shared.u32 	%r24, [_ZZ12dotSharedMemPiS_S_E4temp+28];
	add.s32 	%r25, %r24, %r23;
	ld.shared.u32 	%r26, [_ZZ12dotSharedMemPiS_S_E4temp+32];
	add.s32 	%r27, %r26, %r25;
	ld.shared.u32 	%r28, [_ZZ12dotSharedMemPiS_S_E4temp+36];
	add.s32 	%r29, %r28, %r27;
	atom.global.add.u32 	%r30, [%rd9], %r29;
$L__BB0_2:
	ret;

}


// ===== COMPILED SASS (sm_100) =====

	.target	sm_100

	.elftype	@"ET_EXEC"


//--------------------- .note.nv.tkinfo           --------------------------
	.section	.note.nv.tkinfo,"",@"SHT_NOTE"
	.sectionflags	@"SHF_NOTE_NV_TKINFO"
	.tkinfo
        /*0018*/ 	.word	0x00000002
        /*0030*/ 	.string	""
        /*0030*/ 	.string	"ptxas"
        /*0030*/ 	.string	"Cuda compilation tools, release 13.0, V13.0.88"
        /*0030*/ 	.string	"Build cuda_13.0.r13.0/compiler.36424714_0"
        /*0030*/ 	.string	"-arch sm_100 -m 64 "



//--------------------- .note.nv.cuinfo           --------------------------
	.section	.note.nv.cuinfo,"",@"SHT_NOTE"
	.sectionflags	@"SHF_NOTE_NV_CUINFO"
        /*0018*/ 	.short	0x0002
        /*001a*/ 	.short	0x0064
        /*001c*/ 	.short	0x0082
	.zero		2


//--------------------- .nv.info                  --------------------------
	.section	.nv.info,"",@"SHT_CUDA_INFO"
	.align	4


	//----- nvinfo : EIATTR_REGCOUNT
	.align		4
        /*0000*/ 	.byte	0x04, 0x2f
        /*0002*/ 	.short	(.L_1 - .L_0)
	.align		4
.L_0:
        /*0004*/ 	.word	index@(_Z12dotSharedMemPiS_S_)
        /*0008*/ 	.word	0x00000010


	//----- nvinfo : EIATTR_FRAME_SIZE
	.align		4
.L_1:
        /*000c*/ 	.byte	0x04, 0x11
        /*000e*/ 	.short	(.L_3 - .L_2)
	.align		4
.L_2:
        /*0010*/ 	.word	index@(_Z12dotSharedMemPiS_S_)
        /*0014*/ 	.word	0x00000000


	//----- nvinfo : EIATTR_MIN_STACK_SIZE
	.align		4
.L_3:
        /*0018*/ 	.byte	0x04, 0x12
        /*001a*/ 	.short	(.L_5 - .L_4)
	.align		4
.L_4:
        /*001c*/ 	.word	index@(_Z12dotSharedMemPiS_S_)
        /*0020*/ 	.word	0x00000000
.L_5:


//--------------------- .nv.compat                --------------------------
	.section	.nv.compat,"",@"SHT_CUDA_COMPAT_INFO"
	.align	4
        /*0000*/ 	.byte	0x02, 0x09, 0x00, 0x00, 0x02, 0x02, 0x01, 0x00, 0x02, 0x05, 0x05, 0x00, 0x03, 0x07, 0x01, 0x01
        /*0010*/ 	.byte	0x02, 0x03, 0x00, 0x00, 0x02, 0x06, 0x01, 0x00, 0x04, 0x0b, 0x08, 0x00, 0x09, 0x00, 0x00, 0x00
        /*0020*/ 	.byte	0x00, 0x00, 0x00, 0x00


//--------------------- .nv.info._Z12dotSharedMemPiS_S_ --------------------------
	.section	.nv.info._Z12dotSharedMemPiS_S_,"",@"SHT_CUDA_INFO"
	.sectionflags	@""
	.align	4


	//----- nvinfo : EIATTR_CUDA_API_VERSION
	.align		4
        /*0000*/ 	.byte	0x04, 0x37
        /*0002*/ 	.short	(.L_7 - .L_6)
.L_6:
        /*0004*/ 	.word	0x00000082


	//----- nvinfo : EIATTR_KPARAM_INFO
	.align		4
.L_7:
        /*0008*/ 	.byte	0x04, 0x17
        /*000a*/ 	.short	(.L_9 - .L_8)
.L_8:
        /*000c*/ 	.word	0x00000000
        /*0010*/ 	.short	0x0002
        /*0012*/ 	.short	0x0010
        /*0014*/ 	.byte	0x00, 0xf5, 0x21, 0x00


	//----- nvinfo : EIATTR_KPARAM_INFO
	.align		4
.L_9:
        /*0018*/ 	.byte	0x04, 0x17
        /*001a*/ 	.short	(.L_11 - .L_10)
.L_10:
        /*001c*/ 	.word	0x00000000
        /*0020*/ 	.short	0x0001
        /*0022*/ 	.short	0x0008
        /*0024*/ 	.byte	0x00, 0xf5, 0x21, 0x00


	//----- nvinfo : EIATTR_KPARAM_INFO
	.align		4
.L_11:
        /*0028*/ 	.byte	0x04, 0x17
        /*002a*/ 	.short	(.L_13 - .L_12)
.L_12:
        /*002c*/ 	.word	0x00000000
        /*0030*/ 	.short	0x0000
        /*0032*/ 	.short	0x0000
        /*0034*/ 	.byte	0x00, 0xf5, 0x21, 0x00


	//----- nvinfo : EIATTR_SPARSE_MMA_MASK
	.align		4
.L_13:
        /*0038*/ 	.byte	0x03, 0x50
        /*003a*/ 	.short	0x0000


	//----- nvinfo : EIATTR_MAXREG_COUNT
	.align		4
        /*003c*/ 	.byte	0x03, 0x1b
        /*003e*/ 	.short	0x00ff


	//----- nvinfo : EIATTR_NUM_BARRIERS
	.align		4
        /*0040*/ 	.byte	0x02, 0x4c
        /*0042*/ 	.byte	0x01
	.zero		1


	//----- nvinfo : EIATTR_MERCURY_ISA_VERSION
	.align		4
        /*0044*/ 	.byte	0x03, 0x5f
        /*0046*/ 	.short	0x0101


	//----- nvinfo : EIATTR_VRC_CTA_INIT_COUNT
	.align		4
        /*0048*/ 	.byte	0x02, 0x4a
	.zero		1
	.zero		1


	//----- nvinfo : EIATTR_EXIT_INSTR_OFFSETS
	.align		4
        /*004c*/ 	.byte	0x04, 0x1c
        /*004e*/ 	.short	(.L_15 - .L_14)


	//   ....[0]....
.L_14:
        /*0050*/ 	.word	0x00000140


	//   ....[1]....
        /*0054*/ 	.word	0x000001f0


	//----- nvinfo : EIATTR_CBANK_PARAM_SIZE
	.align		4
.L_15:
        /*0058*/ 	.byte	0x03, 0x19
        /*005a*/ 	.short	0x0018


	//----- nvinfo : EIATTR_PARAM_CBANK
	.align		4
        /*005c*/ 	.byte	0x04, 0x0a
        /*005e*/ 	.short	(.L_17 - .L_16)
	.align		4
.L_16:
        /*0060*/ 	.word	index@(.nv.constant0._Z12dotSharedMemPiS_S_)
        /*0064*/ 	.short	0x0380
        /*0066*/ 	.short	0x0018


	//----- nvinfo : EIATTR_SW_WAR
	.align		4
.L_17:
        /*0068*/ 	.byte	0x04, 0x36
        /*006a*/ 	.short	(.L_19 - .L_18)
.L_18:
        /*006c*/ 	.word	0x00000008
.L_19:


//--------------------- .nv.callgraph             --------------------------
	.section	.nv.callgraph,"",@"SHT_CUDA_CALLGRAPH"
	.align	4
	.sectionentsize	8
	.align		4
        /*0000*/ 	.word	0x00000000
	.align		4
        /*0004*/ 	.word	0xffffffff
	.align		4
        /*0008*/ 	.word	0x00000000
	.align		4
        /*000c*/ 	.word	0xfffffffe
	.align		4
        /*0010*/ 	.word	0x00000000
	.align		4
        /*0014*/ 	.word	0xfffffffd
	.align		4
        /*0018*/ 	.word	0x00000000
	.align		4
        /*001c*/ 	.word	0xfffffffc


//--------------------- .text._Z12dotSharedMemPiS_S_ --------------------------
	.section	.text._Z12dotSharedMemPiS_S_,"ax",@progbits
	.align	128
        .global         _Z12dotSharedMemPiS_S_
        .type           _Z12dotSharedMemPiS_S_,@function
        .size           _Z12dotSharedMemPiS_S_,(.L_x_1 - _Z12dotSharedMemPiS_S_)
        .other          _Z12dotSharedMemPiS_S_,@"STO_CUDA_ENTRY STV_DEFAULT"
_Z12dotSharedMemPiS_S_:
.text._Z12dotSharedMemPiS_S_:
[----:B------:R-:W-:Y:S01]  /*0000*/  LDC R1, c[0x0][0x37c] ;  /* 0x0000df00ff017b82 */ /* 0x000fe20000000800 */
[----:B------:R-:W0:Y:S07]  /*0010*/  S2R R0, SR_TID.X ;  /* 0x0000000000007919 */ /* 0x000e2e0000002100 */
[----:B------:R-:W0:Y:S01]  /*0020*/  S2UR UR4, SR_CTAID.X ;  /* 0x00000000000479c3 */ /* 0x000e220000002500 */
[----:B------:R-:W1:Y:S07]  /*0030*/  LDCU.64 UR6, c[0x0][0x358] ;  /* 0x00006b00ff0677ac */ /* 0x000e6e0008000a00 */
[----:B------:R-:W0:Y:S08]  /*0040*/  LDC R7, c[0x0][0x360] ;  /* 0x0000d800ff077b82 */ /* 0x000e300000000800 */
[----:B------:R-:W2:Y:S08]  /*0050*/  LDC.64 R2, c[0x0][0x380] ;  /* 0x0000e000ff027b82 */ /* 0x000eb00000000a00 */
[----:B------:R-:W3:Y:S01]  /*0060*/  LDC.64 R4, c[0x0][0x388] ;  /* 0x0000e200ff047b82 */ /* 0x000ee20000000a00 */
[----:B0-----:R-:W-:-:S04]  /*0070*/  IMAD R7, R7, UR4, R0 ;  /* 0x0000000407077c24 */ /* 0x001fc8000f8e0200 */
[----:B--2---:R-:W-:-:S06]  /*0080*/  IMAD.WIDE R2, R7, 0x4, R2 ;  /* 0x0000000407027825 */ /* 0x004fcc00078e0202 */
[----:B-1----:R-:W2:Y:S01]  /*0090*/  LDG.E R2, desc[UR6][R2.64] ;  /* 0x0000000602027981 */ /* 0x002ea2000c1e1900 */
[----:B---3--:R-:W-:-:S06]  /*00a0*/  IMAD.WIDE R4, R7, 0x4, R4 ;  /* 0x0000000407047825 */ /* 0x008fcc00078e0204 */
[----:B------:R-:W2:Y:S01]  /*00b0*/  LDG.E R5, desc[UR6][R4.64] ;  /* 0x0000000604057981 */ /* 0x000ea2000c1e1900 */
[----:B------:R-:W0:Y:S01]  /*00c0*/  S2UR UR5, SR_CgaCtaId ;  /* 0x00000000000579c3 */ /* 0x000e220000008800 */
[----:B------:R-:W-:Y:S01]  /*00d0*/  UMOV UR4, 0x400 ;  /* 0x0000040000047882 */ /* 0x000fe20000000000 */
[----:B------:R-:W-:Y:S01]  /*00e0*/  ISETP.NE.AND P0, PT, R0, RZ, PT ;  /* 0x000000ff0000720c */ /* 0x000fe20003f05270 */
[----:B0-----:R-:W-:-:S06]  /*00f0*/  ULEA UR4, UR5, UR4, 0x18 ;  /* 0x0000000405047291 */ /* 0x001fcc000f8ec0ff */
[----:B------:R-:W-:Y:S01]  /*0100*/  LEA R7, R7, UR4, 0x2 ;  /* 0x0000000407077c11 */ /* 0x000fe2000f8e10ff */
[----:B--2---:R-:W-:-:S05]  /*0110*/  IMAD R0, R2, R5, RZ ;  /* 0x0000000502007224 */ /* 0x004fca00078e02ff */
[----:B------:R0:W-:Y:S01]  /*0120*/  STS [R7], R0 ;  /* 0x0000000007007388 */ /* 0x0001e20000000800 */
[----:B------:R-:W-:Y:S06]  /*0130*/  BAR.SYNC.DEFER_BLOCKING 0x0 ;  /* 0x0000000000007b1d */ /* 0x000fec0000010000 */
[----:B------:R-:W-:Y:S05]  /*0140*/  @P0 EXIT ;  /* 0x000000000000094d */ /* 0x000fea0003800000 */
[----:B------:R-:W1:Y:S01]  /*0150*/  LDS.128 R8, [UR4] ;  /* 0x00000004ff087984 */ /* 0x000e620008000c00 */
[----:B------:R-:W2:Y:S03]  /*0160*/  LDC.64 R2, c[0x0][0x390] ;  /* 0x0000e400ff027b82 */ /* 0x000ea60000000a00 */
[----:B0-----:R-:W0:Y:S04]  /*0170*/  LDS.128 R4, [UR4+0x10] ;  /* 0x00001004ff047984 */ /* 0x001e280008000c00 */
[----:B------:R-:W3:Y:S01]  /*0180*/  LDS.64 R12, [UR4+0x20] ;  /* 0x00002004ff0c7984 */ /* 0x000ee20008000a00 */
[----:B-1----:R-:W-:-:S04]  /*0190*/  IADD3 R8, PT, PT, R10, R9, R8 ;  /* 0x000000090a087210 */ /* 0x002fc80007ffe008 */
[----:B0-----:R-:W-:-:S04]  /*01a0*/  IADD3 R4, PT, PT, R4, R11, R8 ;  /* 0x0000000b04047210 */ /* 0x001fc80007ffe008 */
[----:B------:R-:W-:-:S04]  /*01b0*/  IADD3 R4, PT, PT, R6, R5, R4 ;  /* 0x0000000506047210 */ /* 0x000fc80007ffe004 */
[----:B---3--:R-:W-:-:S05]  /*01c0*/  IADD3 R4, PT, PT, R12, R7, R4 ;  /* 0x000000070c047210 */ /* 0x008fca0007ffe004 */
[----:B------:R-:W-:-:S05]  /*01d0*/  IMAD.IADD R13, R4, 0x1, R13 ;  /* 0x00000001040d7824 */ /* 0x000fca00078e020d */
[----:B--2---:R-:W-:Y:S01]  /*01e0*/  REDG.E.ADD.STRONG.GPU desc[UR6][R2.64], R13 ;  /* 0x0000000d0200798e */ /* 0x004fe2000c12e106 */
[----:B------:R-:W-:Y:S05]  /*01f0*/  EXIT ;  /* 0x000000000000794d */ /* 0x000fea0003800000 */
.L_x_0:
[----:B------:R-:W-:-:S00]  /*0200*/  BRA `(.L_x_0) ;  /* 0xfffffffc00fc7947 */ /* 0x000fc0000383ffff */
[----:B------:R-:W-:-:S00]  /*0210*/  NOP ;  /* 0x0000000000007918 */ /* 0x000fc00000000000 */
        /* <DEDUP_REMOVED lines=14> */
.L_x_1:


//--------------------- .nv.shared._Z12dotSharedMemPiS_S_ --------------------------
	.section	.nv.shared._Z12dotSharedMemPiS_S_,"aw",@nobits
	.sectionflags	@""
	.align	4
.nv.shared._Z12dotSharedMemPiS_S_:
	.zero		1064


//--------------------- .nv.shared.reserved.0     --------------------------
	.section	.nv.shared.reserved.0,"aw",@nobits
	.weak		__nv_reservedSMEM_offset_0_alias
	.size		__nv_reservedSMEM_offset_0_alias, 0, 64
	.other		__nv_reservedSMEM_offset_0_alias,@"STO_CUDA_RESERVED_SHARED STV_DEFAULT"
__nv_reservedSMEM_offset_0_alias:
	.zero		0
	.zero		64


//--------------------- .nv.constant0._Z12dotSharedMemPiS_S_ --------------------------
	.section	.nv.constant0._Z12dotSharedMemPiS_S_,"a",@progbits
	.sectionflags	@""
	.align	4
.nv.constant0._Z12dotSharedMemPiS_S_:
	.zero		920


//--------------------- SYMBOLS --------------------------

	.type		.nv.reservedSmem.offset0,@object
	.size		.nv.reservedSmem.offset0,0x4
	.type		.nv.reservedSmem.cap,@object
	.size		.nv.reservedSmem.cap,0x4
